	.headerflags	@"EF_CUDA_TEXMODE_UNIFIED EF_CUDA_64BIT_ADDRESS EF_CUDA_ACCELERATORS EF_CUDA_SM90 EF_CUDA_VIRTUAL_SM(EF_CUDA_SM90)"
	.elftype	@"ET_EXEC"


//--------------------- .nv.info                  --------------------------
	.section	.nv.info,"",@"SHT_CUDA_INFO"
	.align	4


	//----- nvinfo : EIATTR_REGCOUNT
	.align		4
        /*0000*/ 	.byte	0x04, 0x2f
        /*0002*/ 	.short	(.L_1 - .L_0)
	.align		4
.L_0:
        /*0004*/ 	.word	index@(triton_poi_fused_0)
        /*0008*/ 	.word	0x0000001a


	//----- nvinfo : EIATTR_MIN_STACK_SIZE
	.align		4
.L_1:
        /*000c*/ 	.byte	0x04, 0x12
        /*000e*/ 	.short	(.L_3 - .L_2)
	.align		4
.L_2:
        /*0010*/ 	.word	index@(triton_poi_fused_0)
        /*0014*/ 	.word	0x00000000


	//----- nvinfo : EIATTR_FRAME_SIZE
	.align		4
.L_3:
        /*0018*/ 	.byte	0x04, 0x11
        /*001a*/ 	.short	(.L_5 - .L_4)
	.align		4
.L_4:
        /*001c*/ 	.word	index@(triton_poi_fused_0)
        /*0020*/ 	.word	0x00000000


	//----- nvinfo : EIATTR_MIN_STACK_SIZE
	.align		4
.L_5:
        /*0024*/ 	.byte	0x04, 0x12
        /*0026*/ 	.short	(.L_7 - .L_6)
	.align		4
.L_6:
        /*0028*/ 	.word	index@(triton_poi_fused_0)
        /*002c*/ 	.word	0x00000000
.L_7:


//--------------------- .nv.info.triton_poi_fused_0 --------------------------
	.section	.nv.info.triton_poi_fused_0,"",@"SHT_CUDA_INFO"
	.sectionflags	@""
	.align	4


	//----- nvinfo : EIATTR_CUDA_API_VERSION
	.align		4
        /*0000*/ 	.byte	0x04, 0x37
        /*0002*/ 	.short	(.L_9 - .L_8)
.L_8:
        /*0004*/ 	.word	0x0000007c


	//----- nvinfo : EIATTR_KPARAM_INFO
	.align		4
.L_9:
        /*0008*/ 	.byte	0x04, 0x17
        /*000a*/ 	.short	(.L_11 - .L_10)
.L_10:
        /*000c*/ 	.word	0x00000000
        /*0010*/ 	.short	0x0003
        /*0012*/ 	.short	0x0014
        /*0014*/ 	.byte	0x00, 0xf0, 0x11, 0x00


	//----- nvinfo : EIATTR_KPARAM_INFO
	.align		4
.L_11:
        /*0018*/ 	.byte	0x04, 0x17
        /*001a*/ 	.short	(.L_13 - .L_12)
.L_12:
        /*001c*/ 	.word	0x00000000
        /*0020*/ 	.short	0x0002
        /*0022*/ 	.short	0x0010
        /*0024*/ 	.byte	0x00, 0xf0, 0x11, 0x00


	//----- nvinfo : EIATTR_KPARAM_INFO
	.align		4
.L_13:
        /*0028*/ 	.byte	0x04, 0x17
        /*002a*/ 	.short	(.L_15 - .L_14)
.L_14:
        /*002c*/ 	.word	0x00000000
        /*0030*/ 	.short	0x0001
        /*0032*/ 	.short	0x0008
        /*0034*/ 	.byte	0x00, 0xf4, 0x21, 0x00


	//----- nvinfo : EIATTR_KPARAM_INFO
	.align		4
.L_15:
        /*0038*/ 	.byte	0x04, 0x17
        /*003a*/ 	.short	(.L_17 - .L_16)
.L_16:
        /*003c*/ 	.word	0x00000000
        /*0040*/ 	.short	0x0000
        /*0042*/ 	.short	0x0000
        /*0044*/ 	.byte	0x00, 0xf4, 0x21, 0x00


	//----- nvinfo : EIATTR_SPARSE_MMA_MASK
	.align		4
.L_17:
        /*0048*/ 	.byte	0x03, 0x50
        /*004a*/ 	.short	0x0000


	//----- nvinfo : EIATTR_MAXREG_COUNT
	.align		4
        /*004c*/ 	.byte	0x03, 0x1b
        /*004e*/ 	.short	0x00ff


	//----- nvinfo : EIATTR_EXIT_INSTR_OFFSETS
	.align		4
        /*0050*/ 	.byte	0x04, 0x1c
        /*0052*/ 	.short	(.L_19 - .L_18)


	//   ....[0]....
.L_18:
        /*0054*/ 	.word	0x00000530


	//   ....[1]....
        /*0058*/ 	.word	0x00000580


	//----- nvinfo : EIATTR_REQNTID
	.align		4
.L_19:
        /*005c*/ 	.byte	0x04, 0x10
        /*005e*/ 	.short	(.L_21 - .L_20)
.L_20:
        /*0060*/ 	.word	0x00000080
        /*0064*/ 	.word	0x00000001
        /*0068*/ 	.word	0x00000001


	//----- nvinfo : EIATTR_CBANK_PARAM_SIZE
	.align		4
.L_21:
        /*006c*/ 	.byte	0x03, 0x19
        /*006e*/ 	.short	0x0018


	//----- nvinfo : EIATTR_PARAM_CBANK
	.align		4
        /*0070*/ 	.byte	0x04, 0x0a
        /*0072*/ 	.short	(.L_23 - .L_22)
	.align		4
.L_22:
        /*0074*/ 	.word	index@(.nv.constant0.triton_poi_fused_0)
        /*0078*/ 	.short	0x0210
        /*007a*/ 	.short	0x0018


	//----- nvinfo : EIATTR_SW_WAR
	.align		4
.L_23:
        /*007c*/ 	.byte	0x04, 0x36
        /*007e*/ 	.short	(.L_25 - .L_24)
.L_24:
        /*0080*/ 	.word	0x00000008
.L_25:


//--------------------- .nv.callgraph             --------------------------
	.section	.nv.callgraph,"",@"SHT_CUDA_CALLGRAPH"
	.align	4
	.sectionentsize	8
	.align		4
        /*0000*/ 	.word	0x00000000
	.align		4
        /*0004*/ 	.word	0xffffffff
	.align		4
        /*0008*/ 	.word	0x00000000
	.align		4
        /*000c*/ 	.word	0xfffffffe
	.align		4
        /*0010*/ 	.word	0x00000000
	.align		4
        /*0014*/ 	.word	0xfffffffd
	.align		4
        /*0018*/ 	.word	0x00000000
	.align		4
        /*001c*/ 	.word	0xfffffffc


//--------------------- .text.triton_poi_fused_0  --------------------------
	.section	.text.triton_poi_fused_0,"ax",@progbits
	.sectionflags	@"SHF_BARRIERS=1"
	.align	128
        .global         triton_poi_fused_0
        .type           triton_poi_fused_0,@function
        .size           triton_poi_fused_0,(.L_x_1 - triton_poi_fused_0)
        .other          triton_poi_fused_0,@"STO_CUDA_ENTRY STV_DEFAULT"
triton_poi_fused_0:
.text.triton_poi_fused_0:
[----:B------:R-:W0:Y:S02]  /*0000*/  LDC R1, c[0x0][0x28] ;  /* 0x00000a00ff017b82 */ /* 0x000e240000000800 */
[----:B------:R-:W1:Y:S01]  /*0010*/  S2R R16, SR_CTAID.Z ;  /* 0x0000000000107919 */ /* 0x000e620000002700 */
[----:B------:R-:W1:Y:S01]  /*0020*/  S2UR UR4, SR_CTAID.Y ;  /* 0x00000000000479c3 */ /* 0x000e620000002600 */
[----:B------:R-:W-:Y:S01]  /*0030*/  CS2R R4, SRZ ;  /* 0x0000000000047805 */ /* 0x000fe2000001ff00 */
[----:B------:R-:W-:Y:S01]  /*0040*/  ULDC.64 UR6, c[0x0][0x208] ;  /* 0x0000820000067ab9 */ /* 0x000fe20000000a00 */
[----:B------:R-:W2:Y:S01]  /*0050*/  S2R R0, SR_CTAID.X ;  /* 0x0000000000007919 */ /* 0x000ea20000002500 */
[----:B------:R-:W3:Y:S04]  /*0060*/  S2R R2, SR_TID.X ;  /* 0x0000000000027919 */ /* 0x000ee80000002100 */
[----:B------:R-:W1:Y:S08]  /*0070*/  LDC R3, c[0x0][0x10] ;  /* 0x00000400ff037b82 */ /* 0x000e700000000800 */
[----:B------:R-:W4:Y:S01]  /*0080*/  LDC.64 R8, c[0x0][0x210] ;  /* 0x00008400ff087b82 */ /* 0x000f220000000a00 */
[----:B-1----:R-:W-:-:S02]  /*0090*/  IMAD R16, R16, R3, UR4 ;  /* 0x0000000410107e24 */ /* 0x002fc4000f8e0203 */
[----:B--2---:R-:W-:Y:S02]  /*00a0*/  IMAD.SHL.U32 R0, R0, 0x20, RZ ;  /* 0x0000002000007824 */ /* 0x004fe400078e00ff */
[----:B------:R-:W-:Y:S02]  /*00b0*/  IMAD.SHL.U32 R16, R16, 0x20, RZ ;  /* 0x0000002010107824 */ /* 0x000fe400078e00ff */
[----:B---3--:R-:W-:Y:S01]  /*00c0*/  IMAD.SHL.U32 R17, R2, 0x4, RZ ;  /* 0x0000000402117824 */ /* 0x008fe200078e00ff */
[----:B------:R-:W-:-:S04]  /*00d0*/  SHF.R.U32.HI R3, RZ, 0x3, R2 ;  /* 0x00000003ff037819 */ /* 0x000fc80000011602 */
[----:B------:R-:W-:Y:S02]  /*00e0*/  LOP3.LUT R11, R0, 0x1c, R17, 0xf8, !PT ;  /* 0x0000001c000b7812 */ /* 0x000fe400078ef811 */
[----:B------:R-:W-:Y:S02]  /*00f0*/  SGXT.U32 R3, R3, 0x4 ;  /* 0x000000040303781a */ /* 0x000fe40000000000 */
[----:B------:R-:W-:Y:S02]  /*0100*/  ISETP.GE.AND P0, PT, R11, 0x64, PT ;  /* 0x000000640b00780c */ /* 0x000fe40003f06270 */
[----:B------:R-:W-:Y:S02]  /*0110*/  LOP3.LUT R6, R16, R3, RZ, 0xfc, !PT ;  /* 0x0000000310067212 */ /* 0x000fe400078efcff */
[----:B------:R-:W-:Y:S02]  /*0120*/  LOP3.LUT R10, R16, 0x10, R3, 0xfe, !PT ;  /* 0x00000010100a7812 */ /* 0x000fe400078efe03 */
[C---:B------:R-:W-:Y:S01]  /*0130*/  ISETP.LT.AND P1, PT, R6.reuse, 0x10000, !P0 ;  /* 0x000100000600780c */ /* 0x040fe20004721270 */
[--C-:B------:R-:W-:Y:S01]  /*0140*/  IMAD R13, R6, 0x64, R11.reuse ;  /* 0x00000064060d7824 */ /* 0x100fe200078e020b */
[C---:B------:R-:W-:Y:S01]  /*0150*/  ISETP.LT.AND P0, PT, R10.reuse, 0x10000, !P0 ;  /* 0x000100000a00780c */ /* 0x040fe20004701270 */
[----:B------:R-:W-:Y:S01]  /*0160*/  IMAD R15, R10, 0x64, R11 ;  /* 0x000000640a0f7824 */ /* 0x000fe200078e020b */
[----:B------:R-:W-:Y:S01]  /*0170*/  CS2R R6, SRZ ;  /* 0x0000000000067805 */ /* 0x000fe2000001ff00 */
[----:B----4-:R-:W-:Y:S01]  /*0180*/  IMAD.WIDE R12, R13, 0x4, R8 ;  /* 0x000000040d0c7825 */ /* 0x010fe200078e0208 */
[----:B------:R-:W-:-:S03]  /*0190*/  CS2R R10, SRZ ;  /* 0x00000000000a7805 */ /* 0x000fc6000001ff00 */
[----:B------:R-:W-:Y:S01]  /*01a0*/  IMAD.WIDE R14, R15, 0x4, R8 ;  /* 0x000000040f0e7825 */ /* 0x000fe200078e0208 */
[----:B------:R-:W-:-:S03]  /*01b0*/  CS2R R8, SRZ ;  /* 0x0000000000087805 */ /* 0x000fc6000001ff00 */
[----:B------:R1:W2:Y:S04]  /*01c0*/  @P1 LDG.E.EL.128 R4, desc[UR6][R12.64] ;  /* 0x000000060c041981 */ /* 0x0002a8000c2e1d00 */
[----:B------:R3:W4:Y:S01]  /*01d0*/  @P0 LDG.E.EL.128 R8, desc[UR6][R14.64] ;  /* 0x000000060e080981 */ /* 0x000722000c2e1d00 */
[----:B------:R-:W5:Y:S01]  /*01e0*/  S2UR UR5, SR_CgaCtaId ;  /* 0x00000000000579c3 */ /* 0x000f620000008800 */
[C---:B------:R-:W-:Y:S01]  /*01f0*/  IMAD.SHL.U32 R18, R2.reuse, 0x80, RZ ;  /* 0x0000008002127824 */ /* 0x040fe200078e00ff */
[----:B------:R-:W-:Y:S01]  /*0200*/  UMOV UR4, 0x400 ;  /* 0x0000040000047882 */ /* 0x000fe20000000000 */
[----:B------:R-:W-:Y:S01]  /*0210*/  IMAD.SHL.U32 R2, R2, 0x2, RZ ;  /* 0x0000000202027824 */ /* 0x000fe200078e00ff */
[----:B------:R-:W-:Y:S02]  /*0220*/  LOP3.LUT R16, R16, 0x1c, R17, 0xf8, !PT ;  /* 0x0000001c10107812 */ /* 0x000fe400078ef811 */
[----:B------:R-:W-:-:S02]  /*0230*/  LOP3.LUT R18, R18, 0x380, RZ, 0xc0, !PT ;  /* 0x0000038012127812 */ /* 0x000fc400078ec0ff */
[----:B------:R-:W-:Y:S02]  /*0240*/  LOP3.LUT R22, R2, 0xf0, RZ, 0xc0, !PT ;  /* 0x000000f002167812 */ /* 0x000fe400078ec0ff */
[C---:B-1----:R-:W-:Y:S02]  /*0250*/  LOP3.LUT R12, R18.reuse, 0x20, RZ, 0xfc, !PT ;  /* 0x00000020120c7812 */ /* 0x042fe400078efcff */
[C---:B------:R-:W-:Y:S02]  /*0260*/  LOP3.LUT R19, R18.reuse, 0x40, RZ, 0xfc, !PT ;  /* 0x0000004012137812 */ /* 0x040fe400078efcff */
[C---:B---3--:R-:W-:Y:S02]  /*0270*/  LOP3.LUT R14, R18.reuse, 0x60, RZ, 0xfc, !PT ;  /* 0x00000060120e7812 */ /* 0x048fe400078efcff */
[----:B------:R-:W-:Y:S02]  /*0280*/  LOP3.LUT R2, R18, R3, RZ, 0xfc, !PT ;  /* 0x0000000312027212 */ /* 0x000fe400078efcff */
[----:B------:R-:W-:Y:S01]  /*0290*/  ISETP.GE.AND P0, PT, R16, 0x10000, PT ;  /* 0x000100001000780c */ /* 0x000fe20003f06270 */
[----:B-----5:R-:W-:-:S06]  /*02a0*/  UPRMT UR4, UR5, 0x654, UR4 ;  /* 0x0000065405047896 */ /* 0x020fcc0008000004 */
[----:B------:R-:W-:Y:S02]  /*02b0*/  LEA.HI R13, R18, UR4, RZ, 0x1f ;  /* 0x00000004120d7c11 */ /* 0x000fe4000f8ff8ff */
[----:B------:R-:W-:Y:S02]  /*02c0*/  LEA.HI R15, R12, UR4, RZ, 0x1f ;  /* 0x000000040c0f7c11 */ /* 0x000fe4000f8ff8ff */
[----:B------:R-:W-:Y:S01]  /*02d0*/  LEA.HI R21, R19, UR4, RZ, 0x1f ;  /* 0x0000000413157c11 */ /* 0x000fe2000f8ff8ff */
[----:B------:R-:W-:Y:S01]  /*02e0*/  IMAD R19, R2, 0x4, R13 ;  /* 0x0000000402137824 */ /* 0x000fe200078e020d */
[----:B------:R-:W-:Y:S01]  /*02f0*/  LEA.HI R23, R14, UR4, RZ, 0x1f ;  /* 0x000000040e177c11 */ /* 0x000fe2000f8ff8ff */
[C---:B------:R-:W-:Y:S02]  /*0300*/  IMAD R18, R2.reuse, 0x4, R15 ;  /* 0x0000000402127824 */ /* 0x040fe400078e020f */
[C---:B------:R-:W-:Y:S02]  /*0310*/  IMAD R21, R2.reuse, 0x4, R21 ;  /* 0x0000000402157824 */ /* 0x040fe400078e0215 */
[----:B------:R-:W-:Y:S01]  /*0320*/  IMAD R20, R2, 0x4, R23 ;  /* 0x0000000402147824 */ /* 0x000fe200078e0217 */
[----:B------:R-:W-:Y:S01]  /*0330*/  LOP3.LUT R2, R17, 0x1fc, RZ, 0xc0, !PT ;  /* 0x000001fc11027812 */ /* 0x000fe200078ec0ff */
[----:B------:R-:W-:Y:S01]  /*0340*/  VIADD R13, R22, UR4 ;  /* 0x00000004160d7c36 */ /* 0x000fe20008000000 */
[----:B------:R-:W-:-:S03]  /*0350*/  SHF.R.S32.HI R17, RZ, 0x1f, R16 ;  /* 0x0000001fff117819 */ /* 0x000fc60000011410 */
[----:B------:R-:W-:Y:S01]  /*0360*/  IMAD R13, R2, 0x4, R13 ;  /* 0x00000004020d7824 */ /* 0x000fe200078e020d */
[----:B------:R-:W-:Y:S01]  /*0370*/  LEA.HI R17, R17, R16, RZ, 0x8 ;  /* 0x0000001011117211 */ /* 0x000fe200078f40ff */
[----:B--2---:R-:W-:Y:S04]  /*0380*/  STS [R19], R4 ;  /* 0x0000000413007388 */ /* 0x004fe80000000800 */
[----:B------:R1:W-:Y:S04]  /*0390*/  STS [R18+0x80], R5 ;  /* 0x0000800512007388 */ /* 0x0003e80000000800 */
[----:B------:R2:W-:Y:S04]  /*03a0*/  STS [R21+0x100], R6 ;  /* 0x0001000615007388 */ /* 0x0005e80000000800 */
[----:B------:R3:W-:Y:S01]  /*03b0*/  STS [R20+0x180], R7 ;  /* 0x0001800714007388 */ /* 0x0007e20000000800 */
[----:B-1----:R-:W1:Y:S03]  /*03c0*/  LDC.64 R4, c[0x0][0x218] ;  /* 0x00008600ff047b82 */ /* 0x002e660000000a00 */
[----:B----4-:R4:W-:Y:S01]  /*03d0*/  STS [R19+0x40], R8 ;  /* 0x0000400813007388 */ /* 0x0109e20000000800 */
[----:B--2---:R-:W-:-:S03]  /*03e0*/  LOP3.LUT R6, R0, R3, RZ, 0xfc, !PT ;  /* 0x0000000300067212 */ /* 0x004fc600078efcff */
[----:B------:R-:W-:Y:S01]  /*03f0*/  STS [R18+0xc0], R9 ;  /* 0x0000c00912007388 */ /* 0x000fe20000000800 */
[----:B------:R-:W-:Y:S02]  /*0400*/  LOP3.LUT R0, R0, 0x10, R3, 0xfe, !PT ;  /* 0x0000001000007812 */ /* 0x000fe400078efe03 */
[----:B---3--:R-:W-:Y:S01]  /*0410*/  LOP3.LUT R7, R17, 0xffffff00, RZ, 0xc0, !PT ;  /* 0xffffff0011077812 */ /* 0x008fe200078ec0ff */
[----:B------:R-:W-:Y:S01]  /*0420*/  STS [R21+0x140], R10 ;  /* 0x0001400a15007388 */ /* 0x000fe20000000800 */
[----:B------:R-:W-:Y:S02]  /*0430*/  SHF.R.S32.HI R17, RZ, 0x8, R17 ;  /* 0x00000008ff117819 */ /* 0x000fe40000011411 */
[----:B------:R-:W-:Y:S01]  /*0440*/  ISETP.LT.AND P1, PT, R6, 0x64, !P0 ;  /* 0x000000640600780c */ /* 0x000fe20004721270 */
[----:B------:R-:W-:Y:S01]  /*0450*/  STS [R20+0x1c0], R11 ;  /* 0x0001c00b14007388 */ /* 0x000fe20000000800 */
[----:B----4-:R-:W-:Y:S01]  /*0460*/  IMAD.IADD R8, R16, 0x1, -R7 ;  /* 0x0000000110087824 */ /* 0x010fe200078e0a07 */
[----:B------:R-:W-:Y:S01]  /*0470*/  LOP3.LUT R7, R2, 0x200, RZ, 0xfc, !PT ;  /* 0x0000020002077812 */ /* 0x000fe200078efcff */
[----:B------:R-:W-:Y:S02]  /*0480*/  BAR.SYNC.DEFER_BLOCKING 0x0 ;  /* 0x0000000000007b1d */ /* 0x000fe40000010000 */
[----:B------:R-:W-:Y:S01]  /*0490*/  IMAD R17, R17, 0x6400, R8 ;  /* 0x0000640011117824 */ /* 0x000fe200078e0208 */
[----:B------:R-:W-:-:S02]  /*04a0*/  SHF.R.U32.HI R7, RZ, 0x1, R7 ;  /* 0x00000001ff077819 */ /* 0x000fc40000011607 */
[----:B------:R-:W-:Y:S02]  /*04b0*/  ISETP.LT.AND P0, PT, R0, 0x64, !P0 ;  /* 0x000000640000780c */ /* 0x000fe40004701270 */
[----:B------:R-:W-:Y:S01]  /*04c0*/  LOP3.LUT R3, R7, 0x1f0, RZ, 0xc0, !PT ;  /* 0x000001f007037812 */ /* 0x000fe200078ec0ff */
[----:B------:R-:W-:-:S04]  /*04d0*/  IMAD R7, R6, 0x100, R17 ;  /* 0x0000010006077824 */ /* 0x000fc800078e0211 */
[----:B-1----:R-:W-:-:S04]  /*04e0*/  IMAD.WIDE R6, R7, 0x4, R4 ;  /* 0x0000000407067825 */ /* 0x002fc800078e0204 */
[----:B------:R-:W-:-:S04]  /*04f0*/  VIADD R3, R3, UR4 ;  /* 0x0000000403037c36 */ /* 0x000fc80008000000 */
[----:B------:R-:W-:Y:S01]  /*0500*/  IMAD R3, R2, 0x4, R3 ;  /* 0x0000000402037824 */ /* 0x000fe200078e0203 */
[----:B------:R-:W1:Y:S04]  /*0510*/  LDS.128 R12, [R13] ;  /* 0x000000000d0c7984 */ /* 0x000e680000000c00 */
[----:B-1----:R1:W-:Y:S01]  /*0520*/  @P1 STG.E.128 desc[UR6][R6.64], R12 ;  /* 0x0000000c06001986 */ /* 0x0023e2000c101d06 */
[----:B------:R-:W-:Y:S05]  /*0530*/  @!P0 EXIT ;  /* 0x000000000000894d */ /* 0x000fea0003800000 */
[----:B------:R-:W0:Y:S01]  /*0540*/  LDS.128 R8, [R3+0x800] ;  /* 0x0008000003087984 */ /* 0x000e220000000c00 */
[----:B------:R-:W-:-:S04]  /*0550*/  IMAD R17, R0, 0x100, R17 ;  /* 0x0000010000117824 */ /* 0x000fc800078e0211 */
[----:B------:R-:W-:-:S05]  /*0560*/  IMAD.WIDE R4, R17, 0x4, R4 ;  /* 0x0000000411047825 */ /* 0x000fca00078e0204 */
[----:B0-----:R-:W-:Y:S01]  /*0570*/  STG.E.128 desc[UR6][R4.64], R8 ;  /* 0x0000000804007986 */ /* 0x001fe2000c101d06 */
[----:B------:R-:W-:Y:S05]  /*0580*/  EXIT ;  /* 0x000000000000794d */ /* 0x000fea0003800000 */
.L_x_0:
[----:B------:R-:W-:-:S00]  /*0590*/  BRA `(.L_x_0) ;  /* 0xfffffffc00fc7947 */ /* 0x000fc0000383ffff */
[----:B------:R-:W-:-:S00]  /*05a0*/  NOP ;  /* 0x0000000000007918 */ /* 0x000fc00000000000 */
        /* <DEDUP_REMOVED lines=13> */
.L_x_1:


//--------------------- .nv.shared.triton_poi_fused_0 --------------------------
	.section	.nv.shared.triton_poi_fused_0,"aw",@nobits
	.sectionflags	@""
	.align	16
	.zero		1024


//--------------------- .nv.constant0.triton_poi_fused_0 --------------------------
	.section	.nv.constant0.triton_poi_fused_0,"a",@progbits
	.sectionflags	@""
	.align	4
.nv.constant0.triton_poi_fused_0:
	.zero		552
